//
// Generated by NVIDIA NVVM Compiler
//
// Compiler Build ID: CL-36424714
// Cuda compilation tools, release 13.0, V13.0.88
// Based on NVVM 20.0.0
//

.version 9.0
.target sm_100
.address_size 64

	// .globl	_Z6gatherIfEvPKT_PKyPS0_jjjjj

.visible .entry _Z6gatherIfEvPKT_PKyPS0_jjjjj(
	.param .u64 .ptr .align 1 _Z6gatherIfEvPKT_PKyPS0_jjjjj_param_0,
	.param .u64 .ptr .align 1 _Z6gatherIfEvPKT_PKyPS0_jjjjj_param_1,
	.param .u64 .ptr .align 1 _Z6gatherIfEvPKT_PKyPS0_jjjjj_param_2,
	.param .u32 _Z6gatherIfEvPKT_PKyPS0_jjjjj_param_3,
	.param .u32 _Z6gatherIfEvPKT_PKyPS0_jjjjj_param_4,
	.param .u32 _Z6gatherIfEvPKT_PKyPS0_jjjjj_param_5,
	.param .u32 _Z6gatherIfEvPKT_PKyPS0_jjjjj_param_6,
	.param .u32 _Z6gatherIfEvPKT_PKyPS0_jjjjj_param_7
)
{
	.reg .pred 	%p<6>;
	.reg .b32 	%r<25>;
	.reg .b32 	%f<2>;
	.reg .b64 	%rd<13>;

	ld.param.u64 	%rd4, [_Z6gatherIfEvPKT_PKyPS0_jjjjj_param_0];
	ld.param.u64 	%rd5, [_Z6gatherIfEvPKT_PKyPS0_jjjjj_param_1];
	ld.param.u64 	%rd6, [_Z6gatherIfEvPKT_PKyPS0_jjjjj_param_2];
	ld.param.u32 	%r12, [_Z6gatherIfEvPKT_PKyPS0_jjjjj_param_3];
	ld.param.u32 	%r13, [_Z6gatherIfEvPKT_PKyPS0_jjjjj_param_4];
	ld.param.u32 	%r14, [_Z6gatherIfEvPKT_PKyPS0_jjjjj_param_5];
	ld.param.u32 	%r15, [_Z6gatherIfEvPKT_PKyPS0_jjjjj_param_6];
	ld.param.u32 	%r16, [_Z6gatherIfEvPKT_PKyPS0_jjjjj_param_7];
	mov.u32 	%r23, %ctaid.x;
	setp.ge.u32 	%p1, %r23, %r12;
	@%p1 bra 	$L__BB0_8;
	mov.u32 	%r2, %tid.x;
	mov.u32 	%r3, %ntid.x;
	mov.u32 	%r4, %nctaid.x;
	cvta.to.global.u64 	%rd1, %rd5;
	cvta.to.global.u64 	%rd2, %rd4;
	cvta.to.global.u64 	%rd3, %rd6;
$L__BB0_2:
	setp.ge.u32 	%p2, %r2, %r15;
	@%p2 bra 	$L__BB0_7;
	div.u32 	%r17, %r23, %r16;
	mul.lo.s32 	%r18, %r17, %r16;
	sub.s32 	%r19, %r23, %r18;
	mul.wide.u32 	%rd7, %r19, 8;
	add.s64 	%rd8, %rd1, %rd7;
	ld.global.u32 	%r20, [%rd8];
	mul.lo.s32 	%r6, %r23, %r15;
	mad.lo.s32 	%r21, %r17, %r14, %r20;
	mul.lo.s32 	%r7, %r21, %r15;
	mov.u32 	%r24, %r2;
$L__BB0_4:
	add.s32 	%r9, %r6, %r24;
	setp.ge.u32 	%p3, %r9, %r13;
	@%p3 bra 	$L__BB0_6;
	add.s32 	%r22, %r7, %r24;
	mul.wide.u32 	%rd9, %r22, 4;
	add.s64 	%rd10, %rd2, %rd9;
	ld.global.f32 	%f1, [%rd10];
	mul.wide.u32 	%rd11, %r9, 4;
	add.s64 	%rd12, %rd3, %rd11;
	st.global.f32 	[%rd12], %f1;
$L__BB0_6:
	add.s32 	%r24, %r24, %r3;
	setp.lt.u32 	%p4, %r24, %r15;
	@%p4 bra 	$L__BB0_4;
$L__BB0_7:
	add.s32 	%r23, %r23, %r4;
	setp.lt.u32 	%p5, %r23, %r12;
	@%p5 bra 	$L__BB0_2;
$L__BB0_8:
	ret;

}
	// .globl	_Z6gatherI6__halfEvPKT_PKyPS1_jjjjj
.visible .entry _Z6gatherI6__halfEvPKT_PKyPS1_jjjjj(
	.param .u64 .ptr .align 1 _Z6gatherI6__halfEvPKT_PKyPS1_jjjjj_param_0,
	.param .u64 .ptr .align 1 _Z6gatherI6__halfEvPKT_PKyPS1_jjjjj_param_1,
	.param .u64 .ptr .align 1 _Z6gatherI6__halfEvPKT_PKyPS1_jjjjj_param_2,
	.param .u32 _Z6gatherI6__halfEvPKT_PKyPS1_jjjjj_param_3,
	.param .u32 _Z6gatherI6__halfEvPKT_PKyPS1_jjjjj_param_4,
	.param .u32 _Z6gatherI6__halfEvPKT_PKyPS1_jjjjj_param_5,
	.param .u32 _Z6gatherI6__halfEvPKT_PKyPS1_jjjjj_param_6,
	.param .u32 _Z6gatherI6__halfEvPKT_PKyPS1_jjjjj_param_7
)
{
	.reg .pred 	%p<6>;
	.reg .b16 	%rs<2>;
	.reg .b32 	%r<25>;
	.reg .b64 	%rd<13>;

	ld.param.u64 	%rd4, [_Z6gatherI6__halfEvPKT_PKyPS1_jjjjj_param_0];
	ld.param.u64 	%rd5, [_Z6gatherI6__halfEvPKT_PKyPS1_jjjjj_param_1];
	ld.param.u64 	%rd6, [_Z6gatherI6__halfEvPKT_PKyPS1_jjjjj_param_2];
	ld.param.u32 	%r12, [_Z6gatherI6__halfEvPKT_PKyPS1_jjjjj_param_3];
	ld.param.u32 	%r13, [_Z6gatherI6__halfEvPKT_PKyPS1_jjjjj_param_4];
	ld.param.u32 	%r14, [_Z6gatherI6__halfEvPKT_PKyPS1_jjjjj_param_5];
	ld.param.u32 	%r15, [_Z6gatherI6__halfEvPKT_PKyPS1_jjjjj_param_6];
	ld.param.u32 	%r16, [_Z6gatherI6__halfEvPKT_PKyPS1_jjjjj_param_7];
	mov.u32 	%r23, %ctaid.x;
	setp.ge.u32 	%p1, %r23, %r12;
	@%p1 bra 	$L__BB1_8;
	mov.u32 	%r2, %tid.x;
	mov.u32 	%r3, %ntid.x;
	mov.u32 	%r4, %nctaid.x;
	cvta.to.global.u64 	%rd1, %rd5;
	cvta.to.global.u64 	%rd2, %rd4;
	cvta.to.global.u64 	%rd3, %rd6;
$L__BB1_2:
	setp.ge.u32 	%p2, %r2, %r15;
	@%p2 bra 	$L__BB1_7;
	div.u32 	%r17, %r23, %r16;
	mul.lo.s32 	%r18, %r17, %r16;
	sub.s32 	%r19, %r23, %r18;
	mul.wide.u32 	%rd7, %r19, 8;
	add.s64 	%rd8, %rd1, %rd7;
	ld.global.u32 	%r20, [%rd8];
	mul.lo.s32 	%r6, %r23, %r15;
	mad.lo.s32 	%r21, %r17, %r14, %r20;
	mul.lo.s32 	%r7, %r21, %r15;
	mov.u32 	%r24, %r2;
$L__BB1_4:
	add.s32 	%r9, %r6, %r24;
	setp.ge.u32 	%p3, %r9, %r13;
	@%p3 bra 	$L__BB1_6;
	mul.wide.u32 	%rd9, %r9, 2;
	add.s64 	%rd10, %rd3, %rd9;
	add.s32 	%r22, %r7, %r24;
	mul.wide.u32 	%rd11, %r22, 2;
	add.s64 	%rd12, %rd2, %rd11;
	ld.global.u16 	%rs1, [%rd12];
	st.global.u16 	[%rd10], %rs1;
$L__BB1_6:
	add.s32 	%r24, %r24, %r3;
	setp.lt.u32 	%p4, %r24, %r15;
	@%p4 bra 	$L__BB1_4;
$L__BB1_7:
	add.s32 	%r23, %r23, %r4;
	setp.lt.u32 	%p5, %r23, %r12;
	@%p5 bra 	$L__BB1_2;
$L__BB1_8:
	ret;

}


// ===== COMPILED SASS (sm_100) =====

	.target	sm_100

	.elftype	@"ET_EXEC"


//--------------------- .note.nv.tkinfo           --------------------------
	.section	.note.nv.tkinfo,"",@"SHT_NOTE"
	.sectionflags	@"SHF_NOTE_NV_TKINFO"
	.tkinfo
        /*0018*/ 	.word	0x00000002
        /*0030*/ 	.string	""
        /*0030*/ 	.string	"ptxas"
        /*0030*/ 	.string	"Cuda compilation tools, release 13.0, V13.0.88"
        /*0030*/ 	.string	"Build cuda_13.0.r13.0/compiler.36424714_0"
        /*0030*/ 	.string	"-arch sm_100 -m 64 "



//--------------------- .note.nv.cuinfo           --------------------------
	.section	.note.nv.cuinfo,"",@"SHT_NOTE"
	.sectionflags	@"SHF_NOTE_NV_CUINFO"
        /*0018*/ 	.short	0x0002
        /*001a*/ 	.short	0x0064
        /*001c*/ 	.short	0x0082
	.zero		2


//--------------------- .nv.info                  --------------------------
	.section	.nv.info,"",@"SHT_CUDA_INFO"
	.align	4


	//----- nvinfo : EIATTR_REGCOUNT
	.align		4
        /*0000*/ 	.byte	0x04, 0x2f
        /*0002*/ 	.short	(.L_1 - .L_0)
	.align		4
.L_0:
        /*0004*/ 	.word	index@(_Z6gatherIfEvPKT_PKyPS0_jjjjj)
        /*0008*/ 	.word	0x00000012


	//----- nvinfo : EIATTR_FRAME_SIZE
	.align		4
.L_1:
        /*000c*/ 	.byte	0x04, 0x11
        /*000e*/ 	.short	(.L_3 - .L_2)
	.align		4
.L_2:
        /*0010*/ 	.word	index@(_Z6gatherIfEvPKT_PKyPS0_jjjjj)
        /*0014*/ 	.word	0x00000000


	//----- nvinfo : EIATTR_REGCOUNT
	.align		4
.L_3:
        /*0018*/ 	.byte	0x04, 0x2f
        /*001a*/ 	.short	(.L_5 - .L_4)
	.align		4
.L_4:
        /*001c*/ 	.word	index@(_Z6gatherI6__halfEvPKT_PKyPS1_jjjjj)
        /*0020*/ 	.word	0x00000012


	//----- nvinfo : EIATTR_FRAME_SIZE
	.align		4
.L_5:
        /*0024*/ 	.byte	0x04, 0x11
        /*0026*/ 	.short	(.L_7 - .L_6)
	.align		4
.L_6:
        /*0028*/ 	.word	index@(_Z6gatherI6__halfEvPKT_PKyPS1_jjjjj)
        /*002c*/ 	.word	0x00000000


	//----- nvinfo : EIATTR_MIN_STACK_SIZE
	.align		4
.L_7:
        /*0030*/ 	.byte	0x04, 0x12
        /*0032*/ 	.short	(.L_9 - .L_8)
	.align		4
.L_8:
        /*0034*/ 	.word	index@(_Z6gatherI6__halfEvPKT_PKyPS1_jjjjj)
        /*0038*/ 	.word	0x00000000


	//----- nvinfo : EIATTR_MIN_STACK_SIZE
	.align		4
.L_9:
        /*003c*/ 	.byte	0x04, 0x12
        /*003e*/ 	.short	(.L_11 - .L_10)
	.align		4
.L_10:
        /*0040*/ 	.word	index@(_Z6gatherIfEvPKT_PKyPS0_jjjjj)
        /*0044*/ 	.word	0x00000000
.L_11:


//--------------------- .nv.compat                --------------------------
	.section	.nv.compat,"",@"SHT_CUDA_COMPAT_INFO"
	.align	4
        /*0000*/ 	.byte	0x02, 0x09, 0x00, 0x00, 0x02, 0x02, 0x01, 0x00, 0x02, 0x05, 0x05, 0x00, 0x03, 0x07, 0x01, 0x01
        /*0010*/ 	.byte	0x02, 0x03, 0x00, 0x00, 0x02, 0x06, 0x01, 0x00, 0x04, 0x0b, 0x08, 0x00, 0x09, 0x00, 0x00, 0x00
        /*0020*/ 	.byte	0x00, 0x00, 0x00, 0x00


//--------------------- .nv.info._Z6gatherI6__halfEvPKT_PKyPS1_jjjjj --------------------------
	.section	.nv.info._Z6gatherI6__halfEvPKT_PKyPS1_jjjjj,"",@"SHT_CUDA_INFO"
	.sectionflags	@""
	.align	4


	//----- nvinfo : EIATTR_CUDA_API_VERSION
	.align		4
        /*0000*/ 	.byte	0x04, 0x37
        /*0002*/ 	.short	(.L_13 - .L_12)
.L_12:
        /*0004*/ 	.word	0x00000082


	//----- nvinfo : EIATTR_KPARAM_INFO
	.align		4
.L_13:
        /*0008*/ 	.byte	0x04, 0x17
        /*000a*/ 	.short	(.L_15 - .L_14)
.L_14:
        /*000c*/ 	.word	0x00000000
        /*0010*/ 	.short	0x0007
        /*0012*/ 	.short	0x0028
        /*0014*/ 	.byte	0x00, 0xf0, 0x11, 0x00


	//----- nvinfo : EIATTR_KPARAM_INFO
	.align		4
.L_15:
        /*0018*/ 	.byte	0x04, 0x17
        /*001a*/ 	.short	(.L_17 - .L_16)
.L_16:
        /*001c*/ 	.word	0x00000000
        /*0020*/ 	.short	0x0006
        /*0022*/ 	.short	0x0024
        /*0024*/ 	.byte	0x00, 0xf0, 0x11, 0x00


	//----- nvinfo : EIATTR_KPARAM_INFO
	.align		4
.L_17:
        /*0028*/ 	.byte	0x04, 0x17
        /*002a*/ 	.short	(.L_19 - .L_18)
.L_18:
        /*002c*/ 	.word	0x00000000
        /*0030*/ 	.short	0x0005
        /*0032*/ 	.short	0x0020
        /*0034*/ 	.byte	0x00, 0xf0, 0x11, 0x00


	//----- nvinfo : EIATTR_KPARAM_INFO
	.align		4
.L_19:
        /*0038*/ 	.byte	0x04, 0x17
        /*003a*/ 	.short	(.L_21 - .L_20)
.L_20:
        /*003c*/ 	.word	0x00000000
        /*0040*/ 	.short	0x0004
        /*0042*/ 	.short	0x001c
        /*0044*/ 	.byte	0x00, 0xf0, 0x11, 0x00


	//----- nvinfo : EIATTR_KPARAM_INFO
	.align		4
.L_21:
        /*0048*/ 	.byte	0x04, 0x17
        /*004a*/ 	.short	(.L_23 - .L_22)
.L_22:
        /*004c*/ 	.word	0x00000000
        /*0050*/ 	.short	0x0003
        /*0052*/ 	.short	0x0018
        /*0054*/ 	.byte	0x00, 0xf0, 0x11, 0x00


	//----- nvinfo : EIATTR_KPARAM_INFO
	.align		4
.L_23:
        /*0058*/ 	.byte	0x04, 0x17
        /*005a*/ 	.short	(.L_25 - .L_24)
.L_24:
        /*005c*/ 	.word	0x00000000
        /*0060*/ 	.short	0x0002
        /*0062*/ 	.short	0x0010
        /*0064*/ 	.byte	0x00, 0xf5, 0x21, 0x00


	//----- nvinfo : EIATTR_KPARAM_INFO
	.align		4
.L_25:
        /*0068*/ 	.byte	0x04, 0x17
        /*006a*/ 	.short	(.L_27 - .L_26)
.L_26:
        /*006c*/ 	.word	0x00000000
        /*0070*/ 	.short	0x0001
        /*0072*/ 	.short	0x0008
        /*0074*/ 	.byte	0x00, 0xf5, 0x21, 0x00


	//----- nvinfo : EIATTR_KPARAM_INFO
	.align		4
.L_27:
        /*0078*/ 	.byte	0x04, 0x17
        /*007a*/ 	.short	(.L_29 - .L_28)
.L_28:
        /*007c*/ 	.word	0x00000000
        /*0080*/ 	.short	0x0000
        /*0082*/ 	.short	0x0000
        /*0084*/ 	.byte	0x00, 0xf5, 0x21, 0x00


	//----- nvinfo : EIATTR_SPARSE_MMA_MASK
	.align		4
.L_29:
        /*0088*/ 	.byte	0x03, 0x50
        /*008a*/ 	.short	0x0000


	//----- nvinfo : EIATTR_MAXREG_COUNT
	.align		4
        /*008c*/ 	.byte	0x03, 0x1b
        /*008e*/ 	.short	0x00ff


	//----- nvinfo : EIATTR_MERCURY_ISA_VERSION
	.align		4
        /*0090*/ 	.byte	0x03, 0x5f
        /*0092*/ 	.short	0x0101


	//----- nvinfo : EIATTR_VRC_CTA_INIT_COUNT
	.align		4
        /*0094*/ 	.byte	0x02, 0x4a
	.zero		1
	.zero		1


	//----- nvinfo : EIATTR_EXIT_INSTR_OFFSETS
	.align		4
        /*0098*/ 	.byte	0x04, 0x1c
        /*009a*/ 	.short	(.L_31 - .L_30)


	//   ....[0]....
.L_30:
        /*009c*/ 	.word	0x00000040


	//   ....[1]....
        /*00a0*/ 	.word	0x000003e0


	//----- nvinfo : EIATTR_CRS_STACK_SIZE
	.align		4
.L_31:
        /*00a4*/ 	.byte	0x04, 0x1e
        /*00a6*/ 	.short	(.L_33 - .L_32)
.L_32:
        /*00a8*/ 	.word	0x00000000


	//----- nvinfo : EIATTR_CBANK_PARAM_SIZE
	.align		4
.L_33:
        /*00ac*/ 	.byte	0x03, 0x19
        /*00ae*/ 	.short	0x002c


	//----- nvinfo : EIATTR_PARAM_CBANK
	.align		4
        /*00b0*/ 	.byte	0x04, 0x0a
        /*00b2*/ 	.short	(.L_35 - .L_34)
	.align		4
.L_34:
        /*00b4*/ 	.word	index@(.nv.constant0._Z6gatherI6__halfEvPKT_PKyPS1_jjjjj)
        /*00b8*/ 	.short	0x0380
        /*00ba*/ 	.short	0x002c


	//----- nvinfo : EIATTR_SW_WAR
	.align		4
.L_35:
        /*00bc*/ 	.byte	0x04, 0x36
        /*00be*/ 	.short	(.L_37 - .L_36)
.L_36:
        /*00c0*/ 	.word	0x00000008
.L_37:


//--------------------- .nv.info._Z6gatherIfEvPKT_PKyPS0_jjjjj --------------------------
	.section	.nv.info._Z6gatherIfEvPKT_PKyPS0_jjjjj,"",@"SHT_CUDA_INFO"
	.sectionflags	@""
	.align	4


	//----- nvinfo : EIATTR_CUDA_API_VERSION
	.align		4
        /*0000*/ 	.byte	0x04, 0x37
        /*0002*/ 	.short	(.L_39 - .L_38)
.L_38:
        /*0004*/ 	.word	0x00000082


	//----- nvinfo : EIATTR_KPARAM_INFO
	.align		4
.L_39:
        /*0008*/ 	.byte	0x04, 0x17
        /*000a*/ 	.short	(.L_41 - .L_40)
.L_40:
        /*000c*/ 	.word	0x00000000
        /*0010*/ 	.short	0x0007
        /*0012*/ 	.short	0x0028
        /*0014*/ 	.byte	0x00, 0xf0, 0x11, 0x00


	//----- nvinfo : EIATTR_KPARAM_INFO
	.align		4
.L_41:
        /*0018*/ 	.byte	0x04, 0x17
        /*001a*/ 	.short	(.L_43 - .L_42)
.L_42:
        /*001c*/ 	.word	0x00000000
        /*0020*/ 	.short	0x0006
        /*0022*/ 	.short	0x0024
        /*0024*/ 	.byte	0x00, 0xf0, 0x11, 0x00


	//----- nvinfo : EIATTR_KPARAM_INFO
	.align		4
.L_43:
        /*0028*/ 	.byte	0x04, 0x17
        /*002a*/ 	.short	(.L_45 - .L_44)
.L_44:
        /*002c*/ 	.word	0x00000000
        /*0030*/ 	.short	0x0005
        /*0032*/ 	.short	0x0020
        /*0034*/ 	.byte	0x00, 0xf0, 0x11, 0x00


	//----- nvinfo : EIATTR_KPARAM_INFO
	.align		4
.L_45:
        /*0038*/ 	.byte	0x04, 0x17
        /*003a*/ 	.short	(.L_47 - .L_46)
.L_46:
        /*003c*/ 	.word	0x00000000
        /*0040*/ 	.short	0x0004
        /*0042*/ 	.short	0x001c
        /*0044*/ 	.byte	0x00, 0xf0, 0x11, 0x00


	//----- nvinfo : EIATTR_KPARAM_INFO
	.align		4
.L_47:
        /*0048*/ 	.byte	0x04, 0x17
        /*004a*/ 	.short	(.L_49 - .L_48)
.L_48:
        /*004c*/ 	.word	0x00000000
        /*0050*/ 	.short	0x0003
        /*0052*/ 	.short	0x0018
        /*0054*/ 	.byte	0x00, 0xf0, 0x11, 0x00


	//----- nvinfo : EIATTR_KPARAM_INFO
	.align		4
.L_49:
        /*0058*/ 	.byte	0x04, 0x17
        /*005a*/ 	.short	(.L_51 - .L_50)
.L_50:
        /*005c*/ 	.word	0x00000000
        /*0060*/ 	.short	0x0002
        /*0062*/ 	.short	0x0010
        /*0064*/ 	.byte	0x00, 0xf5, 0x21, 0x00


	//----- nvinfo : EIATTR_KPARAM_INFO
	.align		4
.L_51:
        /*0068*/ 	.byte	0x04, 0x17
        /*006a*/ 	.short	(.L_53 - .L_52)
.L_52:
        /*006c*/ 	.word	0x00000000
        /*0070*/ 	.short	0x0001
        /*0072*/ 	.short	0x0008
        /*0074*/ 	.byte	0x00, 0xf5, 0x21, 0x00


	//----- nvinfo : EIATTR_KPARAM_INFO
	.align		4
.L_53:
        /*0078*/ 	.byte	0x04, 0x17
        /*007a*/ 	.short	(.L_55 - .L_54)
.L_54:
        /*007c*/ 	.word	0x00000000
        /*0080*/ 	.short	0x0000
        /*0082*/ 	.short	0x0000
        /*0084*/ 	.byte	0x00, 0xf5, 0x21, 0x00


	//----- nvinfo : EIATTR_SPARSE_MMA_MASK
	.align		4
.L_55:
        /*0088*/ 	.byte	0x03, 0x50
        /*008a*/ 	.short	0x0000


	//----- nvinfo : EIATTR_MAXREG_COUNT
	.align		4
        /*008c*/ 	.byte	0x03, 0x1b
        /*008e*/ 	.short	0x00ff


	//----- nvinfo : EIATTR_MERCURY_ISA_VERSION
	.align		4
        /*0090*/ 	.byte	0x03, 0x5f
        /*0092*/ 	.short	0x0101


	//----- nvinfo : EIATTR_VRC_CTA_INIT_COUNT
	.align		4
        /*0094*/ 	.byte	0x02, 0x4a
	.zero		1
	.zero		1


	//----- nvinfo : EIATTR_EXIT_INSTR_OFFSETS
	.align		4
        /*0098*/ 	.byte	0x04, 0x1c
        /*009a*/ 	.short	(.L_57 - .L_56)


	//   ....[0]....
.L_56:
        /*009c*/ 	.word	0x00000040


	//   ....[1]....
        /*00a0*/ 	.word	0x000003e0


	//----- nvinfo : EIATTR_CRS_STACK_SIZE
	.align		4
.L_57:
        /*00a4*/ 	.byte	0x04, 0x1e
        /*00a6*/ 	.short	(.L_59 - .L_58)
.L_58:
        /*00a8*/ 	.word	0x00000000


	//----- nvinfo : EIATTR_CBANK_PARAM_SIZE
	.align		4
.L_59:
        /*00ac*/ 	.byte	0x03, 0x19
        /*00ae*/ 	.short	0x002c


	//----- nvinfo : EIATTR_PARAM_CBANK
	.align		4
        /*00b0*/ 	.byte	0x04, 0x0a
        /*00b2*/ 	.short	(.L_61 - .L_60)
	.align		4
.L_60:
        /*00b4*/ 	.word	index@(.nv.constant0._Z6gatherIfEvPKT_PKyPS0_jjjjj)
        /*00b8*/ 	.short	0x0380
        /*00ba*/ 	.short	0x002c


	//----- nvinfo : EIATTR_SW_WAR
	.align		4
.L_61:
        /*00bc*/ 	.byte	0x04, 0x36
        /*00be*/ 	.short	(.L_63 - .L_62)
.L_62:
        /*00c0*/ 	.word	0x00000008
.L_63:


//--------------------- .nv.callgraph             --------------------------
	.section	.nv.callgraph,"",@"SHT_CUDA_CALLGRAPH"
	.align	4
	.sectionentsize	8
	.align		4
        /*0000*/ 	.word	0x00000000
	.align		4
        /*0004*/ 	.word	0xffffffff
	.align		4
        /*0008*/ 	.word	0x00000000
	.align		4
        /*000c*/ 	.word	0xfffffffe
	.align		4
        /*0010*/ 	.word	0x00000000
	.align		4
        /*0014*/ 	.word	0xfffffffd
	.align		4
        /*0018*/ 	.word	0x00000000
	.align		4
        /*001c*/ 	.word	0xfffffffc


//--------------------- .text._Z6gatherI6__halfEvPKT_PKyPS1_jjjjj --------------------------
	.section	.text._Z6gatherI6__halfEvPKT_PKyPS1_jjjjj,"ax",@progbits
	.align	128
        .global         _Z6gatherI6__halfEvPKT_PKyPS1_jjjjj
        .type           _Z6gatherI6__halfEvPKT_PKyPS1_jjjjj,@function
        .size           _Z6gatherI6__halfEvPKT_PKyPS1_jjjjj,(.L_x_14 - _Z6gatherI6__halfEvPKT_PKyPS1_jjjjj)
        .other          _Z6gatherI6__halfEvPKT_PKyPS1_jjjjj,@"STO_CUDA_ENTRY STV_DEFAULT"
_Z6gatherI6__halfEvPKT_PKyPS1_jjjjj:
.text._Z6gatherI6__halfEvPKT_PKyPS1_jjjjj:
[----:B------:R-:W-:Y:S08]  /*0000*/  LDC R1, c[0x0][0x37c] ;  /* 0x0000df00ff017b82 */ /* 0x000ff00000000800 */
[----:B------:R-:W0:Y:S08]  /*0010*/  S2UR UR4, SR_CTAID.X ;  /* 0x00000000000479c3 */ /* 0x000e300000002500 */
[----:B------:R-:W0:Y:S02]  /*0020*/  LDC R0, c[0x0][0x398] ;  /* 0x0000e600ff007b82 */ /* 0x000e240000000800 */
[----:B0-----:R-:W-:-:S13]  /*0030*/  ISETP.LE.U32.AND P0, PT, R0, UR4, PT ;  /* 0x0000000400007c0c */ /* 0x001fda000bf03070 */
[----:B------:R-:W-:Y:S05]  /*0040*/  @P0 EXIT ;  /* 0x000000000000094d */ /* 0x000fea0003800000 */
[----:B------:R-:W0:Y:S01]  /*0050*/  S2R R0, SR_TID.X ;  /* 0x0000000000007919 */ /* 0x000e220000002100 */
[----:B------:R-:W1:Y:S01]  /*0060*/  LDCU UR5, c[0x0][0x360] ;  /* 0x00006c00ff0577ac */ /* 0x000e620008000800 */
[----:B------:R-:W2:Y:S01]  /*0070*/  LDCU.64 UR8, c[0x0][0x358] ;  /* 0x00006b00ff0877ac */ /* 0x000ea20008000a00 */
[----:B------:R-:W3:Y:S02]  /*0080*/  LDCU UR6, c[0x0][0x370] ;  /* 0x00006e00ff0677ac */ /* 0x000ee40008000800 */
.L_x_5:
[----:B0-----:R-:W0:Y:S01]  /*0090*/  LDCU UR7, c[0x0][0x3a4] ;  /* 0x00007480ff0777ac */ /* 0x001e220008000800 */
[----:B------:R-:W-:Y:S01]  /*00a0*/  BSSY.RECONVERGENT B0, `(.L_x_0) ;  /* 0x000002f000007945 */ /* 0x000fe20003800200 */
[----:B0-----:R-:W-:-:S13]  /*00b0*/  ISETP.GE.U32.AND P0, PT, R0, UR7, PT ;  /* 0x0000000700007c0c */ /* 0x001fda000bf06070 */
[----:B------:R-:W-:Y:S05]  /*00c0*/  @P0 BRA `(.L_x_1) ;  /* 0x0000000000b00947 */ /* 0x000fea0003800000 */
[----:B------:R-:W0:Y:S01]  /*00d0*/  LDC R6, c[0x0][0x3a8] ;  /* 0x0000ea00ff067b82 */ /* 0x000e220000000800 */
[----:B------:R-:W4:Y:S07]  /*00e0*/  LDCU UR7, c[0x0][0x3a0] ;  /* 0x00007400ff0777ac */ /* 0x000f2e0008000800 */
[----:B------:R-:W1:Y:S08]  /*00f0*/  LDC R15, c[0x0][0x3a4] ;  /* 0x0000e900ff0f7b82 */ /* 0x000e700000000800 */
[----:B------:R-:W1:Y:S01]  /*0100*/  LDC R11, c[0x0][0x39c] ;  /* 0x0000e700ff0b7b82 */ /* 0x000e620000000800 */
[----:B0-----:R-:W0:Y:S01]  /*0110*/  I2F.U32.RP R4, R6 ;  /* 0x0000000600047306 */ /* 0x001e220000209000 */
[----:B------:R-:W-:-:S06]  /*0120*/  ISETP.NE.U32.AND P2, PT, R6, RZ, PT ;  /* 0x000000ff0600720c */ /* 0x000fcc0003f45070 */
[----:B------:R-:W1:Y:S01]  /*0130*/  LDC.64 R8, c[0x0][0x380] ;  /* 0x0000e000ff087b82 */ /* 0x000e620000000a00 */
[----:B0-----:R-:W0:Y:S02]  /*0140*/  MUFU.RCP R4, R4 ;  /* 0x0000000400047308 */ /* 0x001e240000001000 */
[----:B0-----:R-:W-:-:S06]  /*0150*/  IADD3 R2, PT, PT, R4, 0xffffffe, RZ ;  /* 0x0ffffffe04027810 */ /* 0x001fcc0007ffe0ff */
[----:B------:R0:W5:Y:S02]  /*0160*/  F2I.FTZ.U32.TRUNC.NTZ R3, R2 ;  /* 0x0000000200037305 */ /* 0x000164000021f000 */
[----:B0-----:R-:W-:Y:S01]  /*0170*/  IMAD.MOV.U32 R2, RZ, RZ, RZ ;  /* 0x000000ffff027224 */ /* 0x001fe200078e00ff */
[----:B-----5:R-:W-:-:S05]  /*0180*/  IADD3 R5, PT, PT, RZ, -R3, RZ ;  /* 0x80000003ff057210 */ /* 0x020fca0007ffe0ff */
[----:B------:R-:W-:-:S04]  /*0190*/  IMAD R5, R5, R6, RZ ;  /* 0x0000000605057224 */ /* 0x000fc800078e02ff */
[----:B------:R-:W-:-:S06]  /*01a0*/  IMAD.HI.U32 R3, R3, R5, R2 ;  /* 0x0000000503037227 */ /* 0x000fcc00078e0002 */
[----:B------:R-:W-:-:S05]  /*01b0*/  IMAD.HI.U32 R5, R3, UR4, RZ ;  /* 0x0000000403057c27 */ /* 0x000fca000f8e00ff */
[----:B------:R-:W-:-:S05]  /*01c0*/  IADD3 R3, PT, PT, -R5, RZ, RZ ;  /* 0x000000ff05037210 */ /* 0x000fca0007ffe1ff */
[----:B------:R-:W-:-:S05]  /*01d0*/  IMAD R3, R6, R3, UR4 ;  /* 0x0000000406037e24 */ /* 0x000fca000f8e0203 */
[----:B------:R-:W-:-:S13]  /*01e0*/  ISETP.GE.U32.AND P0, PT, R3, R6, PT ;  /* 0x000000060300720c */ /* 0x000fda0003f06070 */
[----:B------:R-:W-:Y:S01]  /*01f0*/  @P0 IMAD.IADD R3, R3, 0x1, -R6 ;  /* 0x0000000103030824 */ /* 0x000fe200078e0a06 */
[----:B------:R-:W-:-:S04]  /*0200*/  @P0 IADD3 R5, PT, PT, R5, 0x1, RZ ;  /* 0x0000000105050810 */ /* 0x000fc80007ffe0ff */
[----:B------:R-:W-:Y:S02]  /*0210*/  ISETP.GE.U32.AND P1, PT, R3, R6, PT ;  /* 0x000000060300720c */ /* 0x000fe40003f26070 */
[----:B------:R-:W0:Y:S11]  /*0220*/  LDC.64 R2, c[0x0][0x388] ;  /* 0x0000e200ff027b82 */ /* 0x000e360000000a00 */
[----:B------:R-:W-:-:S02]  /*0230*/  @P1 IADD3 R5, PT, PT, R5, 0x1, RZ ;  /* 0x0000000105051810 */ /* 0x000fc40007ffe0ff */
[----:B------:R-:W-:-:S05]  /*0240*/  @!P2 LOP3.LUT R5, RZ, R6, RZ, 0x33, !PT ;  /* 0x00000006ff05a212 */ /* 0x000fca00078e33ff */
[----:B------:R-:W-:-:S04]  /*0250*/  IMAD.MOV R7, RZ, RZ, -R5 ;  /* 0x000000ffff077224 */ /* 0x000fc800078e0a05 */
[----:B------:R-:W-:-:S04]  /*0260*/  IMAD R7, R6, R7, UR4 ;  /* 0x0000000406077e24 */ /* 0x000fc8000f8e0207 */
[----:B0-----:R-:W-:Y:S02]  /*0270*/  IMAD.WIDE.U32 R2, R7, 0x8, R2 ;  /* 0x0000000807027825 */ /* 0x001fe400078e0002 */
[----:B------:R-:W0:Y:S04]  /*0280*/  LDC.64 R6, c[0x0][0x390] ;  /* 0x0000e400ff067b82 */ /* 0x000e280000000a00 */
[----:B--2---:R-:W4:Y:S01]  /*0290*/  LDG.E R2, desc[UR8][R2.64] ;  /* 0x0000000802027981 */ /* 0x004f22000c1e1900 */
[----:B------:R-:W-:Y:S01]  /*02a0*/  MOV R10, R0 ;  /* 0x00000000000a7202 */ /* 0x000fe20000000f00 */
[----:B01--4-:R-:W-:-:S07]  /*02b0*/  IMAD R13, R5, UR7, R2 ;  /* 0x00000007050d7c24 */ /* 0x013fce000f8e0202 */
.L_x_4:
[----:B0-----:R-:W-:Y:S01]  /*02c0*/  IMAD R2, R15, UR4, R10 ;  /* 0x000000040f027c24 */ /* 0x001fe2000f8e020a */
[----:B------:R-:W-:Y:S04]  /*02d0*/  BSSY.RECONVERGENT B1, `(.L_x_2) ;  /* 0x0000008000017945 */ /* 0x000fe80003800200 */
[----:B------:R-:W-:-:S13]  /*02e0*/  ISETP.GE.U32.AND P0, PT, R2, R11, PT ;  /* 0x0000000b0200720c */ /* 0x000fda0003f06070 */
[----:B------:R-:W-:Y:S05]  /*02f0*/  @P0 BRA `(.L_x_3) ;  /* 0x0000000000140947 */ /* 0x000fea0003800000 */
[----:B------:R-:W-:-:S04]  /*0300*/  IMAD R5, R13, R15, R10 ;  /* 0x0000000f0d057224 */ /* 0x000fc800078e020a */
[----:B------:R-:W-:-:S06]  /*0310*/  IMAD.WIDE.U32 R4, R5, 0x2, R8 ;  /* 0x0000000205047825 */ /* 0x000fcc00078e0008 */
[----:B------:R-:W2:Y:S01]  /*0320*/  LDG.E.U16 R5, desc[UR8][R4.64] ;  /* 0x0000000804057981 */ /* 0x000ea2000c1e1500 */
[----:B------:R-:W-:-:S05]  /*0330*/  IMAD.WIDE.U32 R2, R2, 0x2, R6 ;  /* 0x0000000202027825 */ /* 0x000fca00078e0006 */
[----:B--2---:R0:W-:Y:S02]  /*0340*/  STG.E.U16 desc[UR8][R2.64], R5 ;  /* 0x0000000502007986 */ /* 0x0041e4000c101508 */
.L_x_3:
[----:B---3--:R-:W-:Y:S05]  /*0350*/  BSYNC.RECONVERGENT B1 ;  /* 0x0000000000017941 */ /* 0x008fea0003800200 */
.L_x_2:
[----:B------:R-:W-:-:S04]  /*0360*/  IADD3 R10, PT, PT, R10, UR5, RZ ;  /* 0x000000050a0a7c10 */ /* 0x000fc8000fffe0ff */
[----:B------:R-:W-:-:S13]  /*0370*/  ISETP.GE.U32.AND P0, PT, R10, R15, PT ;  /* 0x0000000f0a00720c */ /* 0x000fda0003f06070 */
[----:B------:R-:W-:Y:S05]  /*0380*/  @!P0 BRA `(.L_x_4) ;  /* 0xfffffffc00cc8947 */ /* 0x000fea000383ffff */
.L_x_1:
[----:B-123--:R-:W-:Y:S05]  /*0390*/  BSYNC.RECONVERGENT B0 ;  /* 0x0000000000007941 */ /* 0x00efea0003800200 */
.L_x_0:
[----:B------:R-:W1:Y:S01]  /*03a0*/  LDCU UR7, c[0x0][0x398] ;  /* 0x00007300ff0777ac */ /* 0x000e620008000800 */
[----:B------:R-:W-:-:S04]  /*03b0*/  UIADD3 UR4, UPT, UPT, UR6, UR4, URZ ;  /* 0x0000000406047290 */ /* 0x000fc8000fffe0ff */
[----:B-1----:R-:W-:-:S09]  /*03c0*/  UISETP.GE.U32.AND UP0, UPT, UR4, UR7, UPT ;  /* 0x000000070400728c */ /* 0x002fd2000bf06070 */
[----:B------:R-:W-:Y:S05]  /*03d0*/  BRA.U !UP0, `(.L_x_5) ;  /* 0xfffffffd082c7547 */ /* 0x000fea000b83ffff */
[----:B------:R-:W-:Y:S05]  /*03e0*/  EXIT ;  /* 0x000000000000794d */ /* 0x000fea0003800000 */
.L_x_6:
[----:B------:R-:W-:-:S00]  /*03f0*/  BRA `(.L_x_6) ;  /* 0xfffffffc00fc7947 */ /* 0x000fc0000383ffff */
[----:B------:R-:W-:-:S00]  /*0400*/  NOP ;  /* 0x0000000000007918 */ /* 0x000fc00000000000 */
[----:B------:R-:W-:-:S00]  /*0410*/  NOP ;  /* 0x0000000000007918 */ /* 0x000fc00000000000 */
[----:B------:R-:W-:-:S00]  /*0420*/  NOP ;  /* 0x0000000000007918 */ /* 0x000fc00000000000 */
[----:B------:R-:W-:-:S00]  /*0430*/  NOP ;  /* 0x0000000000007918 */ /* 0x000fc00000000000 */
[----:B------:R-:W-:-:S00]  /*0440*/  NOP ;  /* 0x0000000000007918 */ /* 0x000fc00000000000 */
[----:B------:R-:W-:-:S00]  /*0450*/  NOP ;  /* 0x0000000000007918 */ /* 0x000fc00000000000 */
[----:B------:R-:W-:-:S00]  /*0460*/  NOP ;  /* 0x0000000000007918 */ /* 0x000fc00000000000 */
[----:B------:R-:W-:-:S00]  /*0470*/  NOP ;  /* 0x0000000000007918 */ /* 0x000fc00000000000 */
.L_x_14:


//--------------------- .text._Z6gatherIfEvPKT_PKyPS0_jjjjj --------------------------
	.section	.text._Z6gatherIfEvPKT_PKyPS0_jjjjj,"ax",@progbits
	.align	128
        .global         _Z6gatherIfEvPKT_PKyPS0_jjjjj
        .type           _Z6gatherIfEvPKT_PKyPS0_jjjjj,@function
        .size           _Z6gatherIfEvPKT_PKyPS0_jjjjj,(.L_x_15 - _Z6gatherIfEvPKT_PKyPS0_jjjjj)
        .other          _Z6gatherIfEvPKT_PKyPS0_jjjjj,@"STO_CUDA_ENTRY STV_DEFAULT"
_Z6gatherIfEvPKT_PKyPS0_jjjjj:
.text._Z6gatherIfEvPKT_PKyPS0_jjjjj:
        /* <DEDUP_REMOVED lines=9> */
.L_x_12:
        /* <DEDUP_REMOVED lines=35> */
.L_x_11:
[----:B0-----:R-:W-:Y:S01]  /*02c0*/  IMAD R4, R15, UR4, R10 ;  /* 0x000000040f047c24 */ /* 0x001fe2000f8e020a */
[----:B------:R-:W-:Y:S04]  /*02d0*/  BSSY.RECONVERGENT B1, `(.L_x_9) ;  /* 0x0000008000017945 */ /* 0x000fe80003800200 */
[----:B------:R-:W-:-:S13]  /*02e0*/  ISETP.GE.U32.AND P0, PT, R4, R11, PT ;  /* 0x0000000b0400720c */ /* 0x000fda0003f06070 */
[----:B------:R-:W-:Y:S05]  /*02f0*/  @P0 BRA `(.L_x_10) ;  /* 0x0000000000140947 */ /* 0x000fea0003800000 */
[----:B------:R-:W-:-:S04]  /*0300*/  IMAD R3, R13, R15, R10 ;  /* 0x0000000f0d037224 */ /* 0x000fc800078e020a */
[----:B------:R-:W-:-:S06]  /*0310*/  IMAD.WIDE.U32 R2, R3, 0x4, R6 ;  /* 0x0000000403027825 */ /* 0x000fcc00078e0006 */
[----:B------:R-:W2:Y:S01]  /*0320*/  LDG.E R3, desc[UR8][R2.64] ;  /* 0x0000000802037981 */ /* 0x000ea2000c1e1900 */
[----:B------:R-:W-:-:S05]  /*0330*/  IMAD.WIDE.U32 R4, R4, 0x4, R8 ;  /* 0x0000000404047825 */ /* 0x000fca00078e0008 */
[----:B--2---:R0:W-:Y:S02]  /*0340*/  STG.E desc[UR8][R4.64], R3 ;  /* 0x0000000304007986 */ /* 0x0041e4000c101908 */
.L_x_10:
[----:B---3--:R-:W-:Y:S05]  /*0350*/  BSYNC.RECONVERGENT B1 ;  /* 0x0000000000017941 */ /* 0x008fea0003800200 */
.L_x_9:
[----:B------:R-:W-:-:S04]  /*0360*/  IADD3 R10, PT, PT, R10, UR5, RZ ;  /* 0x000000050a0a7c10 */ /* 0x000fc8000fffe0ff */
[----:B------:R-:W-:-:S13]  /*0370*/  ISETP.GE.U32.AND P0, PT, R10, R15, PT ;  /* 0x0000000f0a00720c */ /* 0x000fda0003f06070 */
[----:B------:R-:W-:Y:S05]  /*0380*/  @!P0 BRA `(.L_x_11) ;  /* 0xfffffffc00cc8947 */ /* 0x000fea000383ffff */
.L_x_8:
[----:B-123--:R-:W-:Y:S05]  /*0390*/  BSYNC.RECONVERGENT B0 ;  /* 0x0000000000007941 */ /* 0x00efea0003800200 */
.L_x_7:
[----:B------:R-:W1:Y:S01]  /*03a0*/  LDCU UR7, c[0x0][0x398] ;  /* 0x00007300ff0777ac */ /* 0x000e620008000800 */
[----:B------:R-:W-:-:S04]  /*03b0*/  UIADD3 UR4, UPT, UPT, UR6, UR4, URZ ;  /* 0x0000000406047290 */ /* 0x000fc8000fffe0ff */
[----:B-1----:R-:W-:-:S09]  /*03c0*/  UISETP.GE.U32.AND UP0, UPT, UR4, UR7, UPT ;  /* 0x000000070400728c */ /* 0x002fd2000bf06070 */
[----:B------:R-:W-:Y:S05]  /*03d0*/  BRA.U !UP0, `(.L_x_12) ;  /* 0xfffffffd082c7547 */ /* 0x000fea000b83ffff */
[----:B------:R-:W-:Y:S05]  /*03e0*/  EXIT ;  /* 0x000000000000794d */ /* 0x000fea0003800000 */
.L_x_13:
        /* <DEDUP_REMOVED lines=9> */
.L_x_15:


//--------------------- .nv.shared.reserved.0     --------------------------
	.section	.nv.shared.reserved.0,"aw",@nobits
	.weak		__nv_reservedSMEM_offset_0_alias
	.size		__nv_reservedSMEM_offset_0_alias, 0, 64
	.other		__nv_reservedSMEM_offset_0_alias,@"STO_CUDA_RESERVED_SHARED STV_DEFAULT"
__nv_reservedSMEM_offset_0_alias:
	.zero		0
	.zero		64


//--------------------- .nv.constant0._Z6gatherI6__halfEvPKT_PKyPS1_jjjjj --------------------------
	.section	.nv.constant0._Z6gatherI6__halfEvPKT_PKyPS1_jjjjj,"a",@progbits
	.sectionflags	@""
	.align	4
.nv.constant0._Z6gatherI6__halfEvPKT_PKyPS1_jjjjj:
	.zero		940


//--------------------- .nv.constant0._Z6gatherIfEvPKT_PKyPS0_jjjjj --------------------------
	.section	.nv.constant0._Z6gatherIfEvPKT_PKyPS0_jjjjj,"a",@progbits
	.sectionflags	@""
	.align	4
.nv.constant0._Z6gatherIfEvPKT_PKyPS0_jjjjj:
	.zero		940


//--------------------- SYMBOLS --------------------------

	.type		.nv.reservedSmem.offset0,@object
	.size		.nv.reservedSmem.offset0,0x4
